//
// Generated by NVIDIA NVVM Compiler
//
// Compiler Build ID: CL-36424714
// Cuda compilation tools, release 13.0, V13.0.88
// Based on NVVM 20.0.0
//

.version 9.0
.target sm_100
.address_size 64

	// .globl	_Z18hello_world_kernelv
.extern .func  (.param .b32 func_retval0) vprintf
(
	.param .b64 vprintf_param_0,
	.param .b64 vprintf_param_1
)
;
.global .align 1 .b8 $str[16] = {72, 101, 108, 108, 111, 32, 87, 111, 114, 108, 100, 33, 33, 33, 10};

.visible .entry _Z18hello_world_kernelv()
{
	.reg .b32 	%r<3>;
	.reg .b64 	%rd<3>;

	mov.u64 	%rd1, $str;
	cvta.global.u64 	%rd2, %rd1;
	{ // callseq 0, 0
	.param .b64 param0;
	st.param.b64 	[param0], %rd2;
	.param .b64 param1;
	st.param.b64 	[param1], 0;
	.param .b32 retval0;
	call.uni (retval0), 
	vprintf, 
	(
	param0, 
	param1
	);
	ld.param.b32 	%r1, [retval0];
	} // callseq 0
	ret;

}


// ===== COMPILED SASS (sm_100) =====

	.target	sm_100

	.elftype	@"ET_EXEC"


//--------------------- .note.nv.tkinfo           --------------------------
	.section	.note.nv.tkinfo,"",@"SHT_NOTE"
	.sectionflags	@"SHF_NOTE_NV_TKINFO"
	.tkinfo
        /*0018*/ 	.word	0x00000002
        /*0030*/ 	.string	""
        /*0030*/ 	.string	"ptxas"
        /*0030*/ 	.string	"Cuda compilation tools, release 13.0, V13.0.88"
        /*0030*/ 	.string	"Build cuda_13.0.r13.0/compiler.36424714_0"
        /*0030*/ 	.string	"-arch sm_100 -m 64 "



//--------------------- .note.nv.cuinfo           --------------------------
	.section	.note.nv.cuinfo,"",@"SHT_NOTE"
	.sectionflags	@"SHF_NOTE_NV_CUINFO"
        /*0018*/ 	.short	0x0002
        /*001a*/ 	.short	0x0064
        /*001c*/ 	.short	0x0082
	.zero		2


//--------------------- .nv.info                  --------------------------
	.section	.nv.info,"",@"SHT_CUDA_INFO"
	.align	4


	//----- nvinfo : EIATTR_REGCOUNT
	.align		4
        /*0000*/ 	.byte	0x04, 0x2f
        /*0002*/ 	.short	(.L_2 - .L_1)
	.align		4
.L_1:
        /*0004*/ 	.word	index@(_Z18hello_world_kernelv)
        /*0008*/ 	.word	0x00000018


	//----- nvinfo : EIATTR_FRAME_SIZE
	.align		4
.L_2:
        /*000c*/ 	.byte	0x04, 0x11
        /*000e*/ 	.short	(.L_4 - .L_3)
	.align		4
.L_3:
        /*0010*/ 	.word	index@(_Z18hello_world_kernelv)
        /*0014*/ 	.word	0x00000000


	//----- nvinfo : EIATTR_MIN_STACK_SIZE
	.align		4
.L_4:
        /*0018*/ 	.byte	0x04, 0x12
        /*001a*/ 	.short	(.L_6 - .L_5)
	.align		4
.L_5:
        /*001c*/ 	.word	index@(_Z18hello_world_kernelv)
        /*0020*/ 	.word	0x00000000
.L_6:


//--------------------- .nv.compat                --------------------------
	.section	.nv.compat,"",@"SHT_CUDA_COMPAT_INFO"
	.align	4
        /*0000*/ 	.byte	0x02, 0x09, 0x00, 0x00, 0x02, 0x02, 0x01, 0x00, 0x02, 0x05, 0x05, 0x00, 0x03, 0x07, 0x01, 0x01
        /*0010*/ 	.byte	0x02, 0x03, 0x00, 0x00, 0x02, 0x06, 0x01, 0x00, 0x04, 0x0b, 0x08, 0x00, 0x09, 0x00, 0x00, 0x00
        /*0020*/ 	.byte	0x00, 0x00, 0x00, 0x00


//--------------------- .nv.info._Z18hello_world_kernelv --------------------------
	.section	.nv.info._Z18hello_world_kernelv,"",@"SHT_CUDA_INFO"
	.sectionflags	@""
	.align	4


	//----- nvinfo : EIATTR_CUDA_API_VERSION
	.align		4
        /*0000*/ 	.byte	0x04, 0x37
        /*0002*/ 	.short	(.L_8 - .L_7)
.L_7:
        /*0004*/ 	.word	0x00000082


	//----- nvinfo : EIATTR_SPARSE_MMA_MASK
	.align		4
.L_8:
        /*0008*/ 	.byte	0x03, 0x50
        /*000a*/ 	.short	0x0000


	//----- nvinfo : EIATTR_MAXREG_COUNT
	.align		4
        /*000c*/ 	.byte	0x03, 0x1b
        /*000e*/ 	.short	0x00ff


	//----- nvinfo : EIATTR_EXTERNS
	.align		4
        /*0010*/ 	.byte	0x04, 0x0f
        /*0012*/ 	.short	(.L_10 - .L_9)


	//   ....[0]....
	.align		4
.L_9:
        /*0014*/ 	.word	index@(vprintf)


	//----- nvinfo : EIATTR_MERCURY_ISA_VERSION
	.align		4
.L_10:
        /*0018*/ 	.byte	0x03, 0x5f
        /*001a*/ 	.short	0x0101


	//----- nvinfo : EIATTR_VRC_CTA_INIT_COUNT
	.align		4
        /*001c*/ 	.byte	0x02, 0x4a
	.zero		1
	.zero		1


	//----- nvinfo : EIATTR_SYSCALL_OFFSETS
	.align		4
        /*0020*/ 	.byte	0x04, 0x46
        /*0022*/ 	.short	(.L_12 - .L_11)


	//   ....[0]....
.L_11:
        /*0024*/ 	.word	0x00000080


	//----- nvinfo : EIATTR_EXIT_INSTR_OFFSETS
	.align		4
.L_12:
        /*0028*/ 	.byte	0x04, 0x1c
        /*002a*/ 	.short	(.L_14 - .L_13)


	//   ....[0]....
.L_13:
        /*002c*/ 	.word	0x00000090


	//----- nvinfo : EIATTR_SW_WAR
	.align		4
.L_14:
        /*0030*/ 	.byte	0x04, 0x36
        /*0032*/ 	.short	(.L_16 - .L_15)
.L_15:
        /*0034*/ 	.word	0x00000008
.L_16:


//--------------------- .nv.callgraph             --------------------------
	.section	.nv.callgraph,"",@"SHT_CUDA_CALLGRAPH"
	.align	4
	.sectionentsize	8
	.align		4
        /*0000*/ 	.word	0x00000000
	.align		4
        /*0004*/ 	.word	0xffffffff
	.align		4
        /*0008*/ 	.word	index@(_Z18hello_world_kernelv)
	.align		4
        /*000c*/ 	.word	index@(vprintf)
	.align		4
        /*0010*/ 	.word	0x00000000
	.align		4
        /*0014*/ 	.word	0xfffffffe
	.align		4
        /*0018*/ 	.word	0x00000000
	.align		4
        /*001c*/ 	.word	0xfffffffd
	.align		4
        /*0020*/ 	.word	0x00000000
	.align		4
        /*0024*/ 	.word	0xfffffffc


//--------------------- .nv.constant4             --------------------------
	.section	.nv.constant4,"a",@progbits
	.align	8
	.align		8
.nv.constant4:
        /*0000*/ 	.dword	vprintf
	.align		8
        /*0008*/ 	.dword	$str


//--------------------- .text._Z18hello_world_kernelv --------------------------
	.section	.text._Z18hello_world_kernelv,"ax",@progbits
	.align	128
        .global         _Z18hello_world_kernelv
        .type           _Z18hello_world_kernelv,@function
        .size           _Z18hello_world_kernelv,(.L_x_2 - _Z18hello_world_kernelv)
        .other          _Z18hello_world_kernelv,@"STO_CUDA_ENTRY STV_DEFAULT"
_Z18hello_world_kernelv:
.text._Z18hello_world_kernelv:
[----:B------:R-:W0:Y:S01]  /*0000*/  LDC R1, c[0x0][0x37c] ;  /* 0x0000df00ff017b82 */ /* 0x000e220000000800 */
[----:B------:R-:W-:Y:S01]  /*0010*/  MOV R0, 0x0 ;  /* 0x0000000000007802 */ /* 0x000fe20000000f00 */
[----:B------:R-:W1:Y:S01]  /*0020*/  LDCU.64 UR4, c[0x4][0x8] ;  /* 0x01000100ff0477ac */ /* 0x000e620008000a00 */
[----:B------:R-:W-:-:S05]  /*0030*/  CS2R R6, SRZ ;  /* 0x0000000000067805 */ /* 0x000fca000001ff00 */
[----:B------:R2:W3:Y:S01]  /*0040*/  LDC.64 R2, c[0x4][R0] ;  /* 0x0100000000027b82 */ /* 0x0004e20000000a00 */
[----:B-1----:R-:W-:Y:S02]  /*0050*/  IMAD.U32 R4, RZ, RZ, UR4 ;  /* 0x00000004ff047e24 */ /* 0x002fe4000f8e00ff */
[----:B--2---:R-:W-:-:S07]  /*0060*/  IMAD.U32 R5, RZ, RZ, UR5 ;  /* 0x00000005ff057e24 */ /* 0x004fce000f8e00ff */
[----:B------:R-:W-:-:S07]  /*0070*/  LEPC R20, `(.L_x_0) ;  /* 0x000000001014794e */ /* 0x000fce0000000000 */
[----:B0--3--:R-:W-:Y:S05]  /*0080*/  CALL.ABS.NOINC R2 ;  /* 0x0000000002007343 */ /* 0x009fea0003c00000 */
.L_x_0:
[----:B------:R-:W-:Y:S05]  /*0090*/  EXIT ;  /* 0x000000000000794d */ /* 0x000fea0003800000 */
.L_x_1:
[----:B------:R-:W-:-:S00]  /*00a0*/  BRA `(.L_x_1) ;  /* 0xfffffffc00fc7947 */ /* 0x000fc0000383ffff */
[----:B------:R-:W-:-:S00]  /*00b0*/  NOP ;  /* 0x0000000000007918 */ /* 0x000fc00000000000 */
        /* <DEDUP_REMOVED lines=12> */
.L_x_2:


//--------------------- .nv.global.init           --------------------------
	.section	.nv.global.init,"aw",@progbits
.nv.global.init:
	.type		$str,@object
	.size		$str,(.L_0 - $str)
$str:
        /*0000*/ 	.byte	0x48, 0x65, 0x6c, 0x6c, 0x6f, 0x20, 0x57, 0x6f, 0x72, 0x6c, 0x64, 0x21, 0x21, 0x21, 0x0a, 0x00
.L_0:


//--------------------- .nv.shared.reserved.0     --------------------------
	.section	.nv.shared.reserved.0,"aw",@nobits
	.weak		__nv_reservedSMEM_offset_0_alias
	.size		__nv_reservedSMEM_offset_0_alias, 0, 64
	.other		__nv_reservedSMEM_offset_0_alias,@"STO_CUDA_RESERVED_SHARED STV_DEFAULT"
__nv_reservedSMEM_offset_0_alias:
	.zero		0
	.zero		64


//--------------------- .nv.constant0._Z18hello_world_kernelv --------------------------
	.section	.nv.constant0._Z18hello_world_kernelv,"a",@progbits
	.sectionflags	@""
	.align	4
.nv.constant0._Z18hello_world_kernelv:
	.zero		896


//--------------------- SYMBOLS --------------------------

	.type		.nv.reservedSmem.offset0,@object
	.size		.nv.reservedSmem.offset0,0x4
	.type		vprintf,@function
